//
// Generated by NVIDIA NVVM Compiler
//
// Compiler Build ID: CL-36424714
// Cuda compilation tools, release 13.0, V13.0.88
// Based on NVVM 20.0.0
//

.version 9.0
.target sm_100
.address_size 64

	// .globl	reduce_kernel

.visible .entry reduce_kernel(
	.param .u64 .ptr .align 1 reduce_kernel_param_0,
	.param .u64 .ptr .align 1 reduce_kernel_param_1,
	.param .u32 reduce_kernel_param_2
)
{


	bar.sync 	0;
	ret;

}


// ===== COMPILED SASS (sm_100) =====

	.target	sm_100

	.elftype	@"ET_EXEC"


//--------------------- .note.nv.tkinfo           --------------------------
	.section	.note.nv.tkinfo,"",@"SHT_NOTE"
	.sectionflags	@"SHF_NOTE_NV_TKINFO"
	.tkinfo
        /*0018*/ 	.word	0x00000002
        /*0030*/ 	.string	""
        /*0030*/ 	.string	"ptxas"
        /*0030*/ 	.string	"Cuda compilation tools, release 13.0, V13.0.88"
        /*0030*/ 	.string	"Build cuda_13.0.r13.0/compiler.36424714_0"
        /*0030*/ 	.string	"-arch sm_100 -m 64 "



//--------------------- .note.nv.cuinfo           --------------------------
	.section	.note.nv.cuinfo,"",@"SHT_NOTE"
	.sectionflags	@"SHF_NOTE_NV_CUINFO"
        /*0018*/ 	.short	0x0002
        /*001a*/ 	.short	0x0064
        /*001c*/ 	.short	0x0082
	.zero		2


//--------------------- .nv.info                  --------------------------
	.section	.nv.info,"",@"SHT_CUDA_INFO"
	.align	4


	//----- nvinfo : EIATTR_REGCOUNT
	.align		4
        /*0000*/ 	.byte	0x04, 0x2f
        /*0002*/ 	.short	(.L_1 - .L_0)
	.align		4
.L_0:
        /*0004*/ 	.word	index@(reduce_kernel)
        /*0008*/ 	.word	0x00000004


	//----- nvinfo : EIATTR_FRAME_SIZE
	.align		4
.L_1:
        /*000c*/ 	.byte	0x04, 0x11
        /*000e*/ 	.short	(.L_3 - .L_2)
	.align		4
.L_2:
        /*0010*/ 	.word	index@(reduce_kernel)
        /*0014*/ 	.word	0x00000000


	//----- nvinfo : EIATTR_MIN_STACK_SIZE
	.align		4
.L_3:
        /*0018*/ 	.byte	0x04, 0x12
        /*001a*/ 	.short	(.L_5 - .L_4)
	.align		4
.L_4:
        /*001c*/ 	.word	index@(reduce_kernel)
        /*0020*/ 	.word	0x00000000
.L_5:


//--------------------- .nv.compat                --------------------------
	.section	.nv.compat,"",@"SHT_CUDA_COMPAT_INFO"
	.align	4
        /*0000*/ 	.byte	0x02, 0x09, 0x00, 0x00, 0x02, 0x02, 0x01, 0x00, 0x02, 0x05, 0x05, 0x00, 0x03, 0x07, 0x01, 0x01
        /*0010*/ 	.byte	0x02, 0x03, 0x00, 0x00, 0x02, 0x06, 0x01, 0x00, 0x04, 0x0b, 0x08, 0x00, 0x09, 0x00, 0x00, 0x00
        /*0020*/ 	.byte	0x00, 0x00, 0x00, 0x00


//--------------------- .nv.info.reduce_kernel    --------------------------
	.section	.nv.info.reduce_kernel,"",@"SHT_CUDA_INFO"
	.sectionflags	@""
	.align	4


	//----- nvinfo : EIATTR_CUDA_API_VERSION
	.align		4
        /*0000*/ 	.byte	0x04, 0x37
        /*0002*/ 	.short	(.L_7 - .L_6)
.L_6:
        /*0004*/ 	.word	0x00000082


	//----- nvinfo : EIATTR_KPARAM_INFO
	.align		4
.L_7:
        /*0008*/ 	.byte	0x04, 0x17
        /*000a*/ 	.short	(.L_9 - .L_8)
.L_8:
        /*000c*/ 	.word	0x00000000
        /*0010*/ 	.short	0x0002
        /*0012*/ 	.short	0x0010
        /*0014*/ 	.byte	0x00, 0xf0, 0x11, 0x00


	//----- nvinfo : EIATTR_KPARAM_INFO
	.align		4
.L_9:
        /*0018*/ 	.byte	0x04, 0x17
        /*001a*/ 	.short	(.L_11 - .L_10)
.L_10:
        /*001c*/ 	.word	0x00000000
        /*0020*/ 	.short	0x0001
        /*0022*/ 	.short	0x0008
        /*0024*/ 	.byte	0x00, 0xf5, 0x21, 0x00


	//----- nvinfo : EIATTR_KPARAM_INFO
	.align		4
.L_11:
        /*0028*/ 	.byte	0x04, 0x17
        /*002a*/ 	.short	(.L_13 - .L_12)
.L_12:
        /*002c*/ 	.word	0x00000000
        /*0030*/ 	.short	0x0000
        /*0032*/ 	.short	0x0000
        /*0034*/ 	.byte	0x00, 0xf5, 0x21, 0x00


	//----- nvinfo : EIATTR_SPARSE_MMA_MASK
	.align		4
.L_13:
        /*0038*/ 	.byte	0x03, 0x50
        /*003a*/ 	.short	0x0000


	//----- nvinfo : EIATTR_MAXREG_COUNT
	.align		4
        /*003c*/ 	.byte	0x03, 0x1b
        /*003e*/ 	.short	0x00ff


	//----- nvinfo : EIATTR_NUM_BARRIERS
	.align		4
        /*0040*/ 	.byte	0x02, 0x4c
        /*0042*/ 	.byte	0x01
	.zero		1


	//----- nvinfo : EIATTR_MERCURY_ISA_VERSION
	.align		4
        /*0044*/ 	.byte	0x03, 0x5f
        /*0046*/ 	.short	0x0101


	//----- nvinfo : EIATTR_VRC_CTA_INIT_COUNT
	.align		4
        /*0048*/ 	.byte	0x02, 0x4a
	.zero		1
	.zero		1


	//----- nvinfo : EIATTR_EXIT_INSTR_OFFSETS
	.align		4
        /*004c*/ 	.byte	0x04, 0x1c
        /*004e*/ 	.short	(.L_15 - .L_14)


	//   ....[0]....
.L_14:
        /*0050*/ 	.word	0x00000020


	//----- nvinfo : EIATTR_CBANK_PARAM_SIZE
	.align		4
.L_15:
        /*0054*/ 	.byte	0x03, 0x19
        /*0056*/ 	.short	0x0014


	//----- nvinfo : EIATTR_PARAM_CBANK
	.align		4
        /*0058*/ 	.byte	0x04, 0x0a
        /*005a*/ 	.short	(.L_17 - .L_16)
	.align		4
.L_16:
        /*005c*/ 	.word	index@(.nv.constant0.reduce_kernel)
        /*0060*/ 	.short	0x0380
        /*0062*/ 	.short	0x0014


	//----- nvinfo : EIATTR_SW_WAR
	.align		4
.L_17:
        /*0064*/ 	.byte	0x04, 0x36
        /*0066*/ 	.short	(.L_19 - .L_18)
.L_18:
        /*0068*/ 	.word	0x00000008
.L_19:


//--------------------- .nv.callgraph             --------------------------
	.section	.nv.callgraph,"",@"SHT_CUDA_CALLGRAPH"
	.align	4
	.sectionentsize	8
	.align		4
        /*0000*/ 	.word	0x00000000
	.align		4
        /*0004*/ 	.word	0xffffffff
	.align		4
        /*0008*/ 	.word	0x00000000
	.align		4
        /*000c*/ 	.word	0xfffffffe
	.align		4
        /*0010*/ 	.word	0x00000000
	.align		4
        /*0014*/ 	.word	0xfffffffd
	.align		4
        /*0018*/ 	.word	0x00000000
	.align		4
        /*001c*/ 	.word	0xfffffffc


//--------------------- .text.reduce_kernel       --------------------------
	.section	.text.reduce_kernel,"ax",@progbits
	.align	128
        .global         reduce_kernel
        .type           reduce_kernel,@function
        .size           reduce_kernel,(.L_x_1 - reduce_kernel)
        .other          reduce_kernel,@"STO_CUDA_ENTRY STV_DEFAULT"
reduce_kernel:
.text.reduce_kernel:
[----:B------:R-:W-:Y:S08]  /*0000*/  LDC R1, c[0x0][0x37c] ;  /* 0x0000df00ff017b82 */ /* 0x000ff00000000800 */
[----:B------:R-:W-:Y:S06]  /*0010*/  BAR.SYNC.DEFER_BLOCKING 0x0 ;  /* 0x0000000000007b1d */ /* 0x000fec0000010000 */
[----:B------:R-:W-:Y:S05]  /*0020*/  EXIT ;  /* 0x000000000000794d */ /* 0x000fea0003800000 */
.L_x_0:
[----:B------:R-:W-:-:S00]  /*0030*/  BRA `(.L_x_0) ;  /* 0xfffffffc00fc7947 */ /* 0x000fc0000383ffff */
[----:B------:R-:W-:-:S00]  /*0040*/  NOP ;  /* 0x0000000000007918 */ /* 0x000fc00000000000 */
        /* <DEDUP_REMOVED lines=11> */
.L_x_1:


//--------------------- .nv.shared.reserved.0     --------------------------
	.section	.nv.shared.reserved.0,"aw",@nobits
	.weak		__nv_reservedSMEM_offset_0_alias
	.size		__nv_reservedSMEM_offset_0_alias, 0, 64
	.other		__nv_reservedSMEM_offset_0_alias,@"STO_CUDA_RESERVED_SHARED STV_DEFAULT"
__nv_reservedSMEM_offset_0_alias:
	.zero		0
	.zero		64


//--------------------- .nv.constant0.reduce_kernel --------------------------
	.section	.nv.constant0.reduce_kernel,"a",@progbits
	.sectionflags	@""
	.align	4
.nv.constant0.reduce_kernel:
	.zero		916


//--------------------- SYMBOLS --------------------------

	.type		.nv.reservedSmem.offset0,@object
	.size		.nv.reservedSmem.offset0,0x4
